//
// Generated by NVIDIA NVVM Compiler
//
// Compiler Build ID: CL-36424714
// Cuda compilation tools, release 13.0, V13.0.88
// Based on NVVM 20.0.0
//

.version 9.0
.target sm_100
.address_size 64

	// .globl	_Z16matrixOperationsPfS_S_S_S_S_i

.visible .entry _Z16matrixOperationsPfS_S_S_S_S_i(
	.param .u64 .ptr .align 1 _Z16matrixOperationsPfS_S_S_S_S_i_param_0,
	.param .u64 .ptr .align 1 _Z16matrixOperationsPfS_S_S_S_S_i_param_1,
	.param .u64 .ptr .align 1 _Z16matrixOperationsPfS_S_S_S_S_i_param_2,
	.param .u64 .ptr .align 1 _Z16matrixOperationsPfS_S_S_S_S_i_param_3,
	.param .u64 .ptr .align 1 _Z16matrixOperationsPfS_S_S_S_S_i_param_4,
	.param .u64 .ptr .align 1 _Z16matrixOperationsPfS_S_S_S_S_i_param_5,
	.param .u32 _Z16matrixOperationsPfS_S_S_S_S_i_param_6
)
{
	.reg .pred 	%p<2>;
	.reg .b32 	%r<12>;
	.reg .b32 	%f<13>;
	.reg .b64 	%rd<20>;

	ld.param.u64 	%rd1, [_Z16matrixOperationsPfS_S_S_S_S_i_param_0];
	ld.param.u64 	%rd2, [_Z16matrixOperationsPfS_S_S_S_S_i_param_1];
	ld.param.u64 	%rd3, [_Z16matrixOperationsPfS_S_S_S_S_i_param_2];
	ld.param.u64 	%rd4, [_Z16matrixOperationsPfS_S_S_S_S_i_param_3];
	ld.param.u64 	%rd5, [_Z16matrixOperationsPfS_S_S_S_S_i_param_4];
	ld.param.u64 	%rd6, [_Z16matrixOperationsPfS_S_S_S_S_i_param_5];
	ld.param.u32 	%r3, [_Z16matrixOperationsPfS_S_S_S_S_i_param_6];
	mov.u32 	%r4, %ctaid.y;
	mov.u32 	%r5, %ntid.y;
	mov.u32 	%r6, %tid.y;
	mad.lo.s32 	%r1, %r4, %r5, %r6;
	mov.u32 	%r7, %ctaid.x;
	mov.u32 	%r8, %ntid.x;
	mov.u32 	%r9, %tid.x;
	mad.lo.s32 	%r2, %r7, %r8, %r9;
	max.s32 	%r10, %r1, %r2;
	setp.ge.s32 	%p1, %r10, %r3;
	@%p1 bra 	$L__BB0_2;
	cvta.to.global.u64 	%rd7, %rd1;
	cvta.to.global.u64 	%rd8, %rd2;
	cvta.to.global.u64 	%rd9, %rd3;
	cvta.to.global.u64 	%rd10, %rd4;
	cvta.to.global.u64 	%rd11, %rd5;
	cvta.to.global.u64 	%rd12, %rd6;
	mad.lo.s32 	%r11, %r3, %r1, %r2;
	mul.wide.s32 	%rd13, %r11, 4;
	add.s64 	%rd14, %rd7, %rd13;
	ld.global.f32 	%f1, [%rd14];
	add.s64 	%rd15, %rd8, %rd13;
	ld.global.f32 	%f2, [%rd15];
	add.f32 	%f3, %f1, %f2;
	add.s64 	%rd16, %rd9, %rd13;
	st.global.f32 	[%rd16], %f3;
	ld.global.f32 	%f4, [%rd14];
	ld.global.f32 	%f5, [%rd15];
	sub.f32 	%f6, %f4, %f5;
	add.s64 	%rd17, %rd10, %rd13;
	st.global.f32 	[%rd17], %f6;
	ld.global.f32 	%f7, [%rd14];
	ld.global.f32 	%f8, [%rd15];
	mul.f32 	%f9, %f7, %f8;
	add.s64 	%rd18, %rd11, %rd13;
	st.global.f32 	[%rd18], %f9;
	ld.global.f32 	%f10, [%rd14];
	ld.global.f32 	%f11, [%rd15];
	div.rn.f32 	%f12, %f10, %f11;
	add.s64 	%rd19, %rd12, %rd13;
	st.global.f32 	[%rd19], %f12;
$L__BB0_2:
	ret;

}


// ===== COMPILED SASS (sm_100) =====

	.target	sm_100

	.elftype	@"ET_EXEC"


//--------------------- .note.nv.tkinfo           --------------------------
	.section	.note.nv.tkinfo,"",@"SHT_NOTE"
	.sectionflags	@"SHF_NOTE_NV_TKINFO"
	.tkinfo
        /*0018*/ 	.word	0x00000002
        /*0030*/ 	.string	""
        /*0030*/ 	.string	"ptxas"
        /*0030*/ 	.string	"Cuda compilation tools, release 13.0, V13.0.88"
        /*0030*/ 	.string	"Build cuda_13.0.r13.0/compiler.36424714_0"
        /*0030*/ 	.string	"-arch sm_100 -m 64 "



//--------------------- .note.nv.cuinfo           --------------------------
	.section	.note.nv.cuinfo,"",@"SHT_NOTE"
	.sectionflags	@"SHF_NOTE_NV_CUINFO"
        /*0018*/ 	.short	0x0002
        /*001a*/ 	.short	0x0064
        /*001c*/ 	.short	0x0082
	.zero		2


//--------------------- .nv.info                  --------------------------
	.section	.nv.info,"",@"SHT_CUDA_INFO"
	.align	4


	//----- nvinfo : EIATTR_REGCOUNT
	.align		4
        /*0000*/ 	.byte	0x04, 0x2f
        /*0002*/ 	.short	(.L_1 - .L_0)
	.align		4
.L_0:
        /*0004*/ 	.word	index@(_Z16matrixOperationsPfS_S_S_S_S_i)
        /*0008*/ 	.word	0x00000014


	//----- nvinfo : EIATTR_FRAME_SIZE
	.align		4
.L_1:
        /*000c*/ 	.byte	0x04, 0x11
        /*000e*/ 	.short	(.L_3 - .L_2)
	.align		4
.L_2:
        /*0010*/ 	.word	index@($__internal_0_$__cuda_sm3x_div_rn_noftz_f32_slowpath)
        /*0014*/ 	.word	0x00000000


	//----- nvinfo : EIATTR_FRAME_SIZE
	.align		4
.L_3:
        /*0018*/ 	.byte	0x04, 0x11
        /*001a*/ 	.short	(.L_5 - .L_4)
	.align		4
.L_4:
        /*001c*/ 	.word	index@(_Z16matrixOperationsPfS_S_S_S_S_i)
        /*0020*/ 	.word	0x00000000


	//----- nvinfo : EIATTR_MIN_STACK_SIZE
	.align		4
.L_5:
        /*0024*/ 	.byte	0x04, 0x12
        /*0026*/ 	.short	(.L_7 - .L_6)
	.align		4
.L_6:
        /*0028*/ 	.word	index@(_Z16matrixOperationsPfS_S_S_S_S_i)
        /*002c*/ 	.word	0x00000000
.L_7:


//--------------------- .nv.compat                --------------------------
	.section	.nv.compat,"",@"SHT_CUDA_COMPAT_INFO"
	.align	4
        /*0000*/ 	.byte	0x02, 0x09, 0x00, 0x00, 0x02, 0x02, 0x01, 0x00, 0x02, 0x05, 0x05, 0x00, 0x03, 0x07, 0x01, 0x01
        /*0010*/ 	.byte	0x02, 0x03, 0x00, 0x00, 0x02, 0x06, 0x01, 0x00, 0x04, 0x0b, 0x08, 0x00, 0x01, 0x00, 0x00, 0x00
        /*0020*/ 	.byte	0x00, 0x00, 0x00, 0x00


//--------------------- .nv.info._Z16matrixOperationsPfS_S_S_S_S_i --------------------------
	.section	.nv.info._Z16matrixOperationsPfS_S_S_S_S_i,"",@"SHT_CUDA_INFO"
	.sectionflags	@""
	.align	4


	//----- nvinfo : EIATTR_CUDA_API_VERSION
	.align		4
        /*0000*/ 	.byte	0x04, 0x37
        /*0002*/ 	.short	(.L_9 - .L_8)
.L_8:
        /*0004*/ 	.word	0x00000082


	//----- nvinfo : EIATTR_KPARAM_INFO
	.align		4
.L_9:
        /*0008*/ 	.byte	0x04, 0x17
        /*000a*/ 	.short	(.L_11 - .L_10)
.L_10:
        /*000c*/ 	.word	0x00000000
        /*0010*/ 	.short	0x0006
        /*0012*/ 	.short	0x0030
        /*0014*/ 	.byte	0x00, 0xf0, 0x11, 0x00


	//----- nvinfo : EIATTR_KPARAM_INFO
	.align		4
.L_11:
        /*0018*/ 	.byte	0x04, 0x17
        /*001a*/ 	.short	(.L_13 - .L_12)
.L_12:
        /*001c*/ 	.word	0x00000000
        /*0020*/ 	.short	0x0005
        /*0022*/ 	.short	0x0028
        /*0024*/ 	.byte	0x00, 0xf5, 0x21, 0x00


	//----- nvinfo : EIATTR_KPARAM_INFO
	.align		4
.L_13:
        /*0028*/ 	.byte	0x04, 0x17
        /*002a*/ 	.short	(.L_15 - .L_14)
.L_14:
        /*002c*/ 	.word	0x00000000
        /*0030*/ 	.short	0x0004
        /*0032*/ 	.short	0x0020
        /*0034*/ 	.byte	0x00, 0xf5, 0x21, 0x00


	//----- nvinfo : EIATTR_KPARAM_INFO
	.align		4
.L_15:
        /*0038*/ 	.byte	0x04, 0x17
        /*003a*/ 	.short	(.L_17 - .L_16)
.L_16:
        /*003c*/ 	.word	0x00000000
        /*0040*/ 	.short	0x0003
        /*0042*/ 	.short	0x0018
        /*0044*/ 	.byte	0x00, 0xf5, 0x21, 0x00


	//----- nvinfo : EIATTR_KPARAM_INFO
	.align		4
.L_17:
        /*0048*/ 	.byte	0x04, 0x17
        /*004a*/ 	.short	(.L_19 - .L_18)
.L_18:
        /*004c*/ 	.word	0x00000000
        /*0050*/ 	.short	0x0002
        /*0052*/ 	.short	0x0010
        /*0054*/ 	.byte	0x00, 0xf5, 0x21, 0x00


	//----- nvinfo : EIATTR_KPARAM_INFO
	.align		4
.L_19:
        /*0058*/ 	.byte	0x04, 0x17
        /*005a*/ 	.short	(.L_21 - .L_20)
.L_20:
        /*005c*/ 	.word	0x00000000
        /*0060*/ 	.short	0x0001
        /*0062*/ 	.short	0x0008
        /*0064*/ 	.byte	0x00, 0xf5, 0x21, 0x00


	//----- nvinfo : EIATTR_KPARAM_INFO
	.align		4
.L_21:
        /*0068*/ 	.byte	0x04, 0x17
        /*006a*/ 	.short	(.L_23 - .L_22)
.L_22:
        /*006c*/ 	.word	0x00000000
        /*0070*/ 	.short	0x0000
        /*0072*/ 	.short	0x0000
        /*0074*/ 	.byte	0x00, 0xf5, 0x21, 0x00


	//----- nvinfo : EIATTR_SPARSE_MMA_MASK
	.align		4
.L_23:
        /*0078*/ 	.byte	0x03, 0x50
        /*007a*/ 	.short	0x0000


	//----- nvinfo : EIATTR_MAXREG_COUNT
	.align		4
        /*007c*/ 	.byte	0x03, 0x1b
        /*007e*/ 	.short	0x00ff


	//----- nvinfo : EIATTR_MERCURY_ISA_VERSION
	.align		4
        /*0080*/ 	.byte	0x03, 0x5f
        /*0082*/ 	.short	0x0101


	//----- nvinfo : EIATTR_VRC_CTA_INIT_COUNT
	.align		4
        /*0084*/ 	.byte	0x02, 0x4a
	.zero		1
	.zero		1


	//----- nvinfo : EIATTR_EXIT_INSTR_OFFSETS
	.align		4
        /*0088*/ 	.byte	0x04, 0x1c
        /*008a*/ 	.short	(.L_25 - .L_24)


	//   ....[0]....
.L_24:
        /*008c*/ 	.word	0x000000c0


	//   ....[1]....
        /*0090*/ 	.word	0x00000370


	//----- nvinfo : EIATTR_CRS_STACK_SIZE
	.align		4
.L_25:
        /*0094*/ 	.byte	0x04, 0x1e
        /*0096*/ 	.short	(.L_27 - .L_26)
.L_26:
        /*0098*/ 	.word	0x00000000


	//----- nvinfo : EIATTR_CBANK_PARAM_SIZE
	.align		4
.L_27:
        /*009c*/ 	.byte	0x03, 0x19
        /*009e*/ 	.short	0x0034


	//----- nvinfo : EIATTR_PARAM_CBANK
	.align		4
        /*00a0*/ 	.byte	0x04, 0x0a
        /*00a2*/ 	.short	(.L_29 - .L_28)
	.align		4
.L_28:
        /*00a4*/ 	.word	index@(.nv.constant0._Z16matrixOperationsPfS_S_S_S_S_i)
        /*00a8*/ 	.short	0x0380
        /*00aa*/ 	.short	0x0034


	//----- nvinfo : EIATTR_SW_WAR
	.align		4
.L_29:
        /*00ac*/ 	.byte	0x04, 0x36
        /*00ae*/ 	.short	(.L_31 - .L_30)
.L_30:
        /*00b0*/ 	.word	0x00000008
.L_31:


//--------------------- .nv.callgraph             --------------------------
	.section	.nv.callgraph,"",@"SHT_CUDA_CALLGRAPH"
	.align	4
	.sectionentsize	8
	.align		4
        /*0000*/ 	.word	0x00000000
	.align		4
        /*0004*/ 	.word	0xffffffff
	.align		4
        /*0008*/ 	.word	0x00000000
	.align		4
        /*000c*/ 	.word	0xfffffffe
	.align		4
        /*0010*/ 	.word	0x00000000
	.align		4
        /*0014*/ 	.word	0xfffffffd
	.align		4
        /*0018*/ 	.word	0x00000000
	.align		4
        /*001c*/ 	.word	0xfffffffc


//--------------------- .text._Z16matrixOperationsPfS_S_S_S_S_i --------------------------
	.section	.text._Z16matrixOperationsPfS_S_S_S_S_i,"ax",@progbits
	.align	128
        .global         _Z16matrixOperationsPfS_S_S_S_S_i
        .type           _Z16matrixOperationsPfS_S_S_S_S_i,@function
        .size           _Z16matrixOperationsPfS_S_S_S_S_i,(.L_x_14 - _Z16matrixOperationsPfS_S_S_S_S_i)
        .other          _Z16matrixOperationsPfS_S_S_S_S_i,@"STO_CUDA_ENTRY STV_DEFAULT"
_Z16matrixOperationsPfS_S_S_S_S_i:
.text._Z16matrixOperationsPfS_S_S_S_S_i:
[----:B------:R-:W-:Y:S01]  /*0000*/  LDC R1, c[0x0][0x37c] ;  /* 0x0000df00ff017b82 */ /* 0x000fe20000000800 */
[----:B------:R-:W0:Y:S07]  /*0010*/  S2R R3, SR_TID.Y ;  /* 0x0000000000037919 */ /* 0x000e2e0000002200 */
[----:B------:R-:W0:Y:S01]  /*0020*/  S2UR UR4, SR_CTAID.Y ;  /* 0x00000000000479c3 */ /* 0x000e220000002600 */
[----:B------:R-:W1:Y:S01]  /*0030*/  LDCU UR6, c[0x0][0x3b0] ;  /* 0x00007600ff0677ac */ /* 0x000e620008000800 */
[----:B------:R-:W2:Y:S06]  /*0040*/  S2R R5, SR_TID.X ;  /* 0x0000000000057919 */ /* 0x000eac0000002100 */
[----:B------:R-:W0:Y:S08]  /*0050*/  LDC R2, c[0x0][0x364] ;  /* 0x0000d900ff027b82 */ /* 0x000e300000000800 */
[----:B------:R-:W2:Y:S08]  /*0060*/  S2UR UR5, SR_CTAID.X ;  /* 0x00000000000579c3 */ /* 0x000eb00000002500 */
[----:B------:R-:W2:Y:S01]  /*0070*/  LDC R0, c[0x0][0x360] ;  /* 0x0000d800ff007b82 */ /* 0x000ea20000000800 */
[----:B0-----:R-:W-:-:S02]  /*0080*/  IMAD R2, R2, UR4, R3 ;  /* 0x0000000402027c24 */ /* 0x001fc4000f8e0203 */
[----:B--2---:R-:W-:-:S05]  /*0090*/  IMAD R3, R0, UR5, R5 ;  /* 0x0000000500037c24 */ /* 0x004fca000f8e0205 */
[----:B------:R-:W-:-:S04]  /*00a0*/  VIMNMX R0, PT, PT, R2, R3, !PT ;  /* 0x0000000302007248 */ /* 0x000fc80007fe0100 */
[----:B-1----:R-:W-:-:S13]  /*00b0*/  ISETP.GE.AND P0, PT, R0, UR6, PT ;  /* 0x0000000600007c0c */ /* 0x002fda000bf06270 */
[----:B------:R-:W-:Y:S05]  /*00c0*/  @P0 EXIT ;  /* 0x000000000000094d */ /* 0x000fea0003800000 */
[----:B------:R-:W0:Y:S01]  /*00d0*/  LDC.64 R4, c[0x0][0x380] ;  /* 0x0000e000ff047b82 */ /* 0x000e220000000a00 */
[----:B------:R-:W1:Y:S01]  /*00e0*/  LDCU.64 UR4, c[0x0][0x358] ;  /* 0x00006b00ff0477ac */ /* 0x000e620008000a00 */
[----:B------:R-:W-:-:S06]  /*00f0*/  IMAD R2, R2, UR6, R3 ;  /* 0x0000000602027c24 */ /* 0x000fcc000f8e0203 */
[----:B------:R-:W2:Y:S08]  /*0100*/  LDC.64 R6, c[0x0][0x388] ;  /* 0x0000e200ff067b82 */ /* 0x000eb00000000a00 */
[----:B------:R-:W3:Y:S01]  /*0110*/  LDC.64 R8, c[0x0][0x390] ;  /* 0x0000e400ff087b82 */ /* 0x000ee20000000a00 */
[----:B0-----:R-:W-:-:S07]  /*0120*/  IMAD.WIDE R4, R2, 0x4, R4 ;  /* 0x0000000402047825 */ /* 0x001fce00078e0204 */
[----:B------:R-:W0:Y:S01]  /*0130*/  LDC.64 R10, c[0x0][0x398] ;  /* 0x0000e600ff0a7b82 */ /* 0x000e220000000a00 */
[----:B-1----:R-:W4:Y:S01]  /*0140*/  LDG.E R0, desc[UR4][R4.64] ;  /* 0x0000000404007981 */ /* 0x002f22000c1e1900 */
[----:B--2---:R-:W-:-:S05]  /*0150*/  IMAD.WIDE R6, R2, 0x4, R6 ;  /* 0x0000000402067825 */ /* 0x004fca00078e0206 */
[----:B------:R-:W4:Y:S01]  /*0160*/  LDG.E R3, desc[UR4][R6.64] ;  /* 0x0000000406037981 */ /* 0x000f22000c1e1900 */
[----:B---3--:R-:W-:-:S04]  /*0170*/  IMAD.WIDE R8, R2, 0x4, R8 ;  /* 0x0000000402087825 */ /* 0x008fc800078e0208 */
[----:B----4-:R-:W-:-:S05]  /*0180*/  FADD R3, R0, R3 ;  /* 0x0000000300037221 */ /* 0x010fca0000000000 */
[----:B------:R1:W-:Y:S04]  /*0190*/  STG.E desc[UR4][R8.64], R3 ;  /* 0x0000000308007986 */ /* 0x0003e8000c101904 */
[----:B------:R-:W2:Y:S04]  /*01a0*/  LDG.E R0, desc[UR4][R4.64] ;  /* 0x0000000404007981 */ /* 0x000ea8000c1e1900 */
[----:B------:R-:W2:Y:S01]  /*01b0*/  LDG.E R13, desc[UR4][R6.64] ;  /* 0x00000004060d7981 */ /* 0x000ea2000c1e1900 */
[----:B0-----:R-:W-:-:S04]  /*01c0*/  IMAD.WIDE R10, R2, 0x4, R10 ;  /* 0x00000004020a7825 */ /* 0x001fc800078e020a */
[----:B--2---:R-:W-:Y:S02]  /*01d0*/  FADD R15, R0, -R13 ;  /* 0x8000000d000f7221 */ /* 0x004fe40000000000 */
[----:B------:R-:W0:Y:S03]  /*01e0*/  LDC.64 R12, c[0x0][0x3a0] ;  /* 0x0000e800ff0c7b82 */ /* 0x000e260000000a00 */
[----:B------:R2:W-:Y:S04]  /*01f0*/  STG.E desc[UR4][R10.64], R15 ;  /* 0x0000000f0a007986 */ /* 0x0005e8000c101904 */
[----:B------:R-:W3:Y:S04]  /*0200*/  LDG.E R0, desc[UR4][R4.64] ;  /* 0x0000000404007981 */ /* 0x000ee8000c1e1900 */
[----:B------:R-:W3:Y:S01]  /*0210*/  LDG.E R17, desc[UR4][R6.64] ;  /* 0x0000000406117981 */ /* 0x000ee2000c1e1900 */
[----:B0-----:R-:W-:-:S04]  /*0220*/  IMAD.WIDE R12, R2, 0x4, R12 ;  /* 0x00000004020c7825 */ /* 0x001fc800078e020c */
[----:B---3--:R-:W-:-:S05]  /*0230*/  FMUL R17, R0, R17 ;  /* 0x0000001100117220 */ /* 0x008fca0000400000 */
[----:B------:R0:W-:Y:S04]  /*0240*/  STG.E desc[UR4][R12.64], R17 ;  /* 0x000000110c007986 */ /* 0x0001e8000c101904 */
[----:B-1----:R-:W3:Y:S04]  /*0250*/  LDG.E R3, desc[UR4][R6.64] ;  /* 0x0000000406037981 */ /* 0x002ee8000c1e1900 */
[----:B------:R-:W4:Y:S01]  /*0260*/  LDG.E R0, desc[UR4][R4.64] ;  /* 0x0000000404007981 */ /* 0x000f22000c1e1900 */
[----:B------:R-:W-:Y:S01]  /*0270*/  BSSY.RECONVERGENT B0, `(.L_x_0) ;  /* 0x000000c000007945 */ /* 0x000fe20003800200 */
[----:B---3--:R-:W1:Y:S08]  /*0280*/  MUFU.RCP R8, R3 ;  /* 0x0000000300087308 */ /* 0x008e700000001000 */
[----:B----4-:R-:W3:Y:S01]  /*0290*/  FCHK P0, R0, R3 ;  /* 0x0000000300007302 */ /* 0x010ee20000000000 */
[----:B-1----:R-:W-:-:S04]  /*02a0*/  FFMA R9, -R3, R8, 1 ;  /* 0x3f80000003097423 */ /* 0x002fc80000000108 */
[----:B------:R-:W-:-:S04]  /*02b0*/  FFMA R9, R8, R9, R8 ;  /* 0x0000000908097223 */ /* 0x000fc80000000008 */
[----:B------:R-:W-:-:S04]  /*02c0*/  FFMA R8, R0, R9, RZ ;  /* 0x0000000900087223 */ /* 0x000fc800000000ff */
[----:B--2---:R-:W-:-:S04]  /*02d0*/  FFMA R10, -R3, R8, R0 ;  /* 0x00000008030a7223 */ /* 0x004fc80000000100 */
[----:B------:R-:W-:Y:S01]  /*02e0*/  FFMA R9, R9, R10, R8 ;  /* 0x0000000a09097223 */ /* 0x000fe20000000008 */
[----:B0--3--:R-:W-:Y:S06]  /*02f0*/  @!P0 BRA `(.L_x_1) ;  /* 0x00000000000c8947 */ /* 0x009fec0003800000 */
[----:B------:R-:W-:-:S07]  /*0300*/  MOV R4, 0x320 ;  /* 0x0000032000047802 */ /* 0x000fce0000000f00 */
[----:B------:R-:W-:Y:S05]  /*0310*/  CALL.REL.NOINC `($__internal_0_$__cuda_sm3x_div_rn_noftz_f32_slowpath) ;  /* 0x0000000000187944 */ /* 0x000fea0003c00000 */
[----:B------:R-:W-:-:S07]  /*0320*/  IMAD.MOV.U32 R9, RZ, RZ, R0 ;  /* 0x000000ffff097224 */ /* 0x000fce00078e0000 */
.L_x_1:
[----:B------:R-:W-:Y:S05]  /*0330*/  BSYNC.RECONVERGENT B0 ;  /* 0x0000000000007941 */ /* 0x000fea0003800200 */
.L_x_0:
[----:B------:R-:W0:Y:S02]  /*0340*/  LDC.64 R4, c[0x0][0x3a8] ;  /* 0x0000ea00ff047b82 */ /* 0x000e240000000a00 */
[----:B0-----:R-:W-:-:S05]  /*0350*/  IMAD.WIDE R2, R2, 0x4, R4 ;  /* 0x0000000402027825 */ /* 0x001fca00078e0204 */
[----:B------:R-:W-:Y:S01]  /*0360*/  STG.E desc[UR4][R2.64], R9 ;  /* 0x0000000902007986 */ /* 0x000fe2000c101904 */
[----:B------:R-:W-:Y:S05]  /*0370*/  EXIT ;  /* 0x000000000000794d */ /* 0x000fea0003800000 */
        .weak           $__internal_0_$__cuda_sm3x_div_rn_noftz_f32_slowpath
        .type           $__internal_0_$__cuda_sm3x_div_rn_noftz_f32_slowpath,@function
        .size           $__internal_0_$__cuda_sm3x_div_rn_noftz_f32_slowpath,(.L_x_14 - $__internal_0_$__cuda_sm3x_div_rn_noftz_f32_slowpath)
$__internal_0_$__cuda_sm3x_div_rn_noftz_f32_slowpath:
[--C-:B------:R-:W-:Y:S01]  /*0380*/  SHF.R.U32.HI R6, RZ, 0x17, R3.reuse ;  /* 0x00000017ff067819 */ /* 0x100fe20000011603 */
[----:B------:R-:W-:Y:S01]  /*0390*/  BSSY.RECONVERGENT B1, `(.L_x_2) ;  /* 0x0000064000017945 */ /* 0x000fe20003800200 */
[--C-:B------:R-:W-:Y:S01]  /*03a0*/  SHF.R.U32.HI R5, RZ, 0x17, R0.reuse ;  /* 0x00000017ff057819 */ /* 0x100fe20000011600 */
[----:B------:R-:W-:Y:S01]  /*03b0*/  IMAD.MOV.U32 R7, RZ, RZ, R0 ;  /* 0x000000ffff077224 */ /* 0x000fe200078e0000 */
[----:B------:R-:W-:Y:S01]  /*03c0*/  LOP3.LUT R6, R6, 0xff, RZ, 0xc0, !PT ;  /* 0x000000ff06067812 */ /* 0x000fe200078ec0ff */
[----:B------:R-:W-:Y:S01]  /*03d0*/  IMAD.MOV.U32 R8, RZ, RZ, R3 ;  /* 0x000000ffff087224 */ /* 0x000fe200078e0003 */
[----:B------:R-:W-:-:S03]  /*03e0*/  LOP3.LUT R5, R5, 0xff, RZ, 0xc0, !PT ;  /* 0x000000ff05057812 */ /* 0x000fc600078ec0ff */
[----:B------:R-:W-:Y:S02]  /*03f0*/  VIADD R11, R6, 0xffffffff ;  /* 0xffffffff060b7836 */ /* 0x000fe40000000000 */
[----:B------:R-:W-:-:S03]  /*0400*/  VIADD R10, R5, 0xffffffff ;  /* 0xffffffff050a7836 */ /* 0x000fc60000000000 */
[----:B------:R-:W-:-:S04]  /*0410*/  ISETP.GT.U32.AND P0, PT, R11, 0xfd, PT ;  /* 0x000000fd0b00780c */ /* 0x000fc80003f04070 */
[----:B------:R-:W-:-:S13]  /*0420*/  ISETP.GT.U32.OR P0, PT, R10, 0xfd, P0 ;  /* 0x000000fd0a00780c */ /* 0x000fda0000704470 */
[----:B------:R-:W-:Y:S01]  /*0430*/  @!P0 IMAD.MOV.U32 R9, RZ, RZ, RZ ;  /* 0x000000ffff098224 */ /* 0x000fe200078e00ff */
[----:B------:R-:W-:Y:S06]  /*0440*/  @!P0 BRA `(.L_x_3) ;  /* 0x00000000005c8947 */ /* 0x000fec0003800000 */
[----:B------:R-:W-:Y:S02]  /*0450*/  FSETP.GTU.FTZ.AND P0, PT, |R0|, +INF , PT ;  /* 0x7f8000000000780b */ /* 0x000fe40003f1c200 */
[----:B------:R-:W-:-:S04]  /*0460*/  FSETP.GTU.FTZ.AND P1, PT, |R3|, +INF , PT ;  /* 0x7f8000000300780b */ /* 0x000fc80003f3c200 */
[----:B------:R-:W-:-:S13]  /*0470*/  PLOP3.LUT P0, PT, P0, P1, PT, 0xf8, 0x8f ;  /* 0x00000000008f781c */ /* 0x000fda0000703f70 */
[----:B------:R-:W-:Y:S05]  /*0480*/  @P0 BRA `(.L_x_4) ;  /* 0x00000004004c0947 */ /* 0x000fea0003800000 */
[----:B------:R-:W-:-:S13]  /*0490*/  LOP3.LUT P0, RZ, R8, 0x7fffffff, R7, 0xc8, !PT ;  /* 0x7fffffff08ff7812 */ /* 0x000fda000780c807 */
[----:B------:R-:W-:Y:S05]  /*04a0*/  @!P0 BRA `(.L_x_5) ;  /* 0x00000004003c8947 */ /* 0x000fea0003800000 */
[C---:B------:R-:W-:Y:S02]  /*04b0*/  FSETP.NEU.FTZ.AND P2, PT, |R0|.reuse, +INF , PT ;  /* 0x7f8000000000780b */ /* 0x040fe40003f5d200 */
[----:B------:R-:W-:Y:S02]  /*04c0*/  FSETP.NEU.FTZ.AND P1, PT, |R3|, +INF , PT ;  /* 0x7f8000000300780b */ /* 0x000fe40003f3d200 */
[----:B------:R-:W-:-:S11]  /*04d0*/  FSETP.NEU.FTZ.AND P0, PT, |R0|, +INF , PT ;  /* 0x7f8000000000780b */ /* 0x000fd60003f1d200 */
[----:B------:R-:W-:Y:S05]  /*04e0*/  @!P1 BRA !P2, `(.L_x_5) ;  /* 0x00000004002c9947 */ /* 0x000fea0005000000 */
[----:B------:R-:W-:-:S04]  /*04f0*/  LOP3.LUT P2, RZ, R7, 0x7fffffff, RZ, 0xc0, !PT ;  /* 0x7fffffff07ff7812 */ /* 0x000fc8000784c0ff */
[----:B------:R-:W-:-:S13]  /*0500*/  PLOP3.LUT P1, PT, P1, P2, PT, 0x2f, 0xf2 ;  /* 0x0000000000f2781c */ /* 0x000fda0000f24577 */
[----:B------:R-:W-:Y:S05]  /*0510*/  @P1 BRA `(.L_x_6) ;  /* 0x0000000400181947 */ /* 0x000fea0003800000 */
[----:B------:R-:W-:-:S04]  /*0520*/  LOP3.LUT P1, RZ, R8, 0x7fffffff, RZ, 0xc0, !PT ;  /* 0x7fffffff08ff7812 */ /* 0x000fc8000782c0ff */
[----:B------:R-:W-:-:S13]  /*0530*/  PLOP3.LUT P0, PT, P0, P1, PT, 0x2f, 0xf2 ;  /* 0x0000000000f2781c */ /* 0x000fda0000702577 */
[----:B------:R-:W-:Y:S05]  /*0540*/  @P0 BRA `(.L_x_7) ;  /* 0x0000000400000947 */ /* 0x000fea0003800000 */
[----:B------:R-:W-:Y:S02]  /*0550*/  ISETP.GE.AND P0, PT, R10, RZ, PT ;  /* 0x000000ff0a00720c */ /* 0x000fe40003f06270 */
[----:B------:R-:W-:-:S11]  /*0560*/  ISETP.GE.AND P1, PT, R11, RZ, PT ;  /* 0x000000ff0b00720c */ /* 0x000fd60003f26270 */
[----:B------:R-:W-:Y:S02]  /*0570*/  @P0 IMAD.MOV.U32 R9, RZ, RZ, RZ ;  /* 0x000000ffff090224 */ /* 0x000fe400078e00ff */
[----:B------:R-:W-:Y:S01]  /*0580*/  @!P0 FFMA R7, R0, 1.84467440737095516160e+19, RZ ;  /* 0x5f80000000078823 */ /* 0x000fe200000000ff */
[----:B------:R-:W-:Y:S02]  /*0590*/  @!P0 IMAD.MOV.U32 R9, RZ, RZ, -0x40 ;  /* 0xffffffc0ff098424 */ /* 0x000fe400078e00ff */
[----:B------:R-:W-:Y:S02]  /*05a0*/  @!P1 FFMA R8, R3, 1.84467440737095516160e+19, RZ ;  /* 0x5f80000003089823 */ /* 0x000fe400000000ff */
[----:B------:R-:W-:-:S07]  /*05b0*/  @!P1 VIADD R9, R9, 0x40 ;  /* 0x0000004009099836 */ /* 0x000fce0000000000 */
.L_x_3:
[----:B------:R-:W-:Y:S01]  /*05c0*/  LEA R3, R6, 0xc0800000, 0x17 ;  /* 0xc080000006037811 */ /* 0x000fe200078eb8ff */
[----:B------:R-:W-:Y:S01]  /*05d0*/  VIADD R5, R5, 0xffffff81 ;  /* 0xffffff8105057836 */ /* 0x000fe20000000000 */
[----:B------:R-:W-:Y:S03]  /*05e0*/  BSSY.RECONVERGENT B2, `(.L_x_8) ;  /* 0x0000035000027945 */ /* 0x000fe60003800200 */
[----:B------:R-:W-:Y:S01]  /*05f0*/  IMAD.IADD R3, R8, 0x1, -R3 ;  /* 0x0000000108037824 */ /* 0x000fe200078e0a03 */
[C---:B------:R-:W-:Y:S01]  /*0600*/  IADD3 R6, PT, PT, R5.reuse, 0x7f, -R6 ;  /* 0x0000007f05067810 */ /* 0x040fe20007ffe806 */
[----:B------:R-:W-:Y:S02]  /*0610*/  IMAD R0, R5, -0x800000, R7 ;  /* 0xff80000005007824 */ /* 0x000fe400078e0207 */
[----:B------:R-:W0:Y:S01]  /*0620*/  MUFU.RCP R8, R3 ;  /* 0x0000000300087308 */ /* 0x000e220000001000 */
[----:B------:R-:W-:Y:S01]  /*0630*/  FADD.FTZ R11, -R3, -RZ ;  /* 0x800000ff030b7221 */ /* 0x000fe20000010100 */
[----:B------:R-:W-:-:S03]  /*0640*/  IMAD.IADD R6, R6, 0x1, R9 ;  /* 0x0000000106067824 */ /* 0x000fc600078e0209 */
[----:B0-----:R-:W-:-:S04]  /*0650*/  FFMA R13, R8, R11, 1 ;  /* 0x3f800000080d7423 */ /* 0x001fc8000000000b */
[----:B------:R-:W-:-:S04]  /*0660*/  FFMA R10, R8, R13, R8 ;  /* 0x0000000d080a7223 */ /* 0x000fc80000000008 */
[----:B------:R-:W-:-:S04]  /*0670*/  FFMA R7, R0, R10, RZ ;  /* 0x0000000a00077223 */ /* 0x000fc800000000ff */
[----:B------:R-:W-:-:S04]  /*0680*/  FFMA R8, R11, R7, R0 ;  /* 0x000000070b087223 */ /* 0x000fc80000000000 */
[----:B------:R-:W-:-:S04]  /*0690*/  FFMA R7, R10, R8, R7 ;  /* 0x000000080a077223 */ /* 0x000fc80000000007 */
[----:B------:R-:W-:-:S04]  /*06a0*/  FFMA R8, R11, R7, R0 ;  /* 0x000000070b087223 */ /* 0x000fc80000000000 */
[----:B------:R-:W-:-:S05]  /*06b0*/  FFMA R0, R10, R8, R7 ;  /* 0x000000080a007223 */ /* 0x000fca0000000007 */
[----:B------:R-:W-:-:S04]  /*06c0*/  SHF.R.U32.HI R3, RZ, 0x17, R0 ;  /* 0x00000017ff037819 */ /* 0x000fc80000011600 */
[----:B------:R-:W-:-:S05]  /*06d0*/  LOP3.LUT R3, R3, 0xff, RZ, 0xc0, !PT ;  /* 0x000000ff03037812 */ /* 0x000fca00078ec0ff */
[----:B------:R-:W-:-:S04]  /*06e0*/  IMAD.IADD R9, R3, 0x1, R6 ;  /* 0x0000000103097824 */ /* 0x000fc800078e0206 */
[----:B------:R-:W-:-:S05]  /*06f0*/  VIADD R3, R9, 0xffffffff ;  /* 0xffffffff09037836 */ /* 0x000fca0000000000 */
[----:B------:R-:W-:-:S13]  /*0700*/  ISETP.GE.U32.AND P0, PT, R3, 0xfe, PT ;  /* 0x000000fe0300780c */ /* 0x000fda0003f06070 */
[----:B------:R-:W-:Y:S05]  /*0710*/  @!P0 BRA `(.L_x_9) ;  /* 0x0000000000808947 */ /* 0x000fea0003800000 */
[----:B------:R-:W-:-:S13]  /*0720*/  ISETP.GT.AND P0, PT, R9, 0xfe, PT ;  /* 0x000000fe0900780c */ /* 0x000fda0003f04270 */
[----:B------:R-:W-:Y:S05]  /*0730*/  @P0 BRA `(.L_x_10) ;  /* 0x00000000006c0947 */ /* 0x000fea0003800000 */
[----:B------:R-:W-:-:S13]  /*0740*/  ISETP.GE.AND P0, PT, R9, 0x1, PT ;  /* 0x000000010900780c */ /* 0x000fda0003f06270 */
[----:B------:R-:W-:Y:S05]  /*0750*/  @P0 BRA `(.L_x_11) ;  /* 0x0000000000740947 */ /* 0x000fea0003800000 */
[----:B------:R-:W-:Y:S02]  /*0760*/  ISETP.GE.AND P0, PT, R9, -0x18, PT ;  /* 0xffffffe80900780c */ /* 0x000fe40003f06270 */
[----:B------:R-:W-:-:S11]  /*0770*/  LOP3.LUT R0, R0, 0x80000000, RZ, 0xc0, !PT ;  /* 0x8000000000007812 */ /* 0x000fd600078ec0ff */
[----:B------:R-:W-:Y:S05]  /*0780*/  @!P0 BRA `(.L_x_11) ;  /* 0x0000000000688947 */ /* 0x000fea0003800000 */
[CCC-:B------:R-:W-:Y:S01]  /*0790*/  FFMA.RZ R3, R10.reuse, R8.reuse, R7.reuse ;  /* 0x000000080a037223 */ /* 0x1c0fe2000000c007 */
[CCC-:B------:R-:W-:Y:S01]  /*07a0*/  FFMA.RM R6, R10.reuse, R8.reuse, R7.reuse ;  /* 0x000000080a067223 */ /* 0x1c0fe20000004007 */
[C---:B------:R-:W-:Y:S02]  /*07b0*/  ISETP.NE.AND P2, PT, R9.reuse, RZ, PT ;  /* 0x000000ff0900720c */ /* 0x040fe40003f45270 */
[----:B------:R-:W-:Y:S02]  /*07c0*/  ISETP.NE.AND P1, PT, R9, RZ, PT ;  /* 0x000000ff0900720c */ /* 0x000fe40003f25270 */
[----:B------:R-:W-:Y:S01]  /*07d0*/  LOP3.LUT R5, R3, 0x7fffff, RZ, 0xc0, !PT ;  /* 0x007fffff03057812 */ /* 0x000fe200078ec0ff */
[----:B------:R-:W-:Y:S01]  /*07e0*/  FFMA.RP R3, R10, R8, R7 ;  /* 0x000000080a037223 */ /* 0x000fe20000008007 */
[----:B------:R-:W-:Y:S02]  /*07f0*/  VIADD R8, R9, 0x20 ;  /* 0x0000002009087836 */ /* 0x000fe40000000000 */
[----:B------:R-:W-:Y:S01]  /*0800*/  LOP3.LUT R5, R5, 0x800000, RZ, 0xfc, !PT ;  /* 0x0080000005057812 */ /* 0x000fe200078efcff */
[----:B------:R-:W-:Y:S01]  /*0810*/  IMAD.MOV R7, RZ, RZ, -R9 ;  /* 0x000000ffff077224 */ /* 0x000fe200078e0a09 */
[----:B------:R-:W-:-:S02]  /*0820*/  FSETP.NEU.FTZ.AND P0, PT, R3, R6, PT ;  /* 0x000000060300720b */ /* 0x000fc40003f1d000 */
[----:B------:R-:W-:Y:S02]  /*0830*/  SHF.L.U32 R8, R5, R8, RZ ;  /* 0x0000000805087219 */ /* 0x000fe400000006ff */
[----:B------:R-:W-:Y:S02]  /*0840*/  SEL R6, R7, RZ, P2 ;  /* 0x000000ff07067207 */ /* 0x000fe40001000000 */
[----:B------:R-:W-:Y:S02]  /*0850*/  ISETP.NE.AND P1, PT, R8, RZ, P1 ;  /* 0x000000ff0800720c */ /* 0x000fe40000f25270 */
[----:B------:R-:W-:Y:S02]  /*0860*/  SHF.R.U32.HI R6, RZ, R6, R5 ;  /* 0x00000006ff067219 */ /* 0x000fe40000011605 */
[----:B------:R-:W-:Y:S02]  /*0870*/  PLOP3.LUT P0, PT, P0, P1, PT, 0xf8, 0x8f ;  /* 0x00000000008f781c */ /* 0x000fe40000703f70 */
[----:B------:R-:W-:-:S02]  /*0880*/  SHF.R.U32.HI R8, RZ, 0x1, R6 ;  /* 0x00000001ff087819 */ /* 0x000fc40000011606 */
[----:B------:R-:W-:-:S04]  /*0890*/  SEL R3, RZ, 0x1, !P0 ;  /* 0x00000001ff037807 */ /* 0x000fc80004000000 */
[----:B------:R-:W-:-:S04]  /*08a0*/  LOP3.LUT R3, R3, 0x1, R8, 0xf8, !PT ;  /* 0x0000000103037812 */ /* 0x000fc800078ef808 */
[----:B------:R-:W-:-:S05]  /*08b0*/  LOP3.LUT R3, R3, R6, RZ, 0xc0, !PT ;  /* 0x0000000603037212 */ /* 0x000fca00078ec0ff */
[----:B------:R-:W-:-:S05]  /*08c0*/  IMAD.IADD R3, R8, 0x1, R3 ;  /* 0x0000000108037824 */ /* 0x000fca00078e0203 */
[----:B------:R-:W-:Y:S01]  /*08d0*/  LOP3.LUT R0, R3, R0, RZ, 0xfc, !PT ;  /* 0x0000000003007212 */ /* 0x000fe200078efcff */
[----:B------:R-:W-:Y:S06]  /*08e0*/  BRA `(.L_x_11) ;  /* 0x0000000000107947 */ /* 0x000fec0003800000 */
.L_x_10:
[----:B------:R-:W-:-:S04]  /*08f0*/  LOP3.LUT R0, R0, 0x80000000, RZ, 0xc0, !PT ;  /* 0x8000000000007812 */ /* 0x000fc800078ec0ff */
[----:B------:R-:W-:Y:S01]  /*0900*/  LOP3.LUT R0, R0, 0x7f800000, RZ, 0xfc, !PT ;  /* 0x7f80000000007812 */ /* 0x000fe200078efcff */
[----:B------:R-:W-:Y:S06]  /*0910*/  BRA `(.L_x_11) ;  /* 0x0000000000047947 */ /* 0x000fec0003800000 */
.L_x_9:
[----:B------:R-:W-:-:S07]  /*0920*/  IMAD R0, R6, 0x800000, R0 ;  /* 0x0080000006007824 */ /* 0x000fce00078e0200 */
.L_x_11:
[----:B------:R-:W-:Y:S05]  /*0930*/  BSYNC.RECONVERGENT B2 ;  /* 0x0000000000027941 */ /* 0x000fea0003800200 */
.L_x_8:
[----:B------:R-:W-:Y:S05]  /*0940*/  BRA `(.L_x_12) ;  /* 0x0000000000207947 */ /* 0x000fea0003800000 */
.L_x_7:
[----:B------:R-:W-:-:S04]  /*0950*/  LOP3.LUT R0, R8, 0x80000000, R7, 0x48, !PT ;  /* 0x8000000008007812 */ /* 0x000fc800078e4807 */
[----:B------:R-:W-:Y:S01]  /*0960*/  LOP3.LUT R0, R0, 0x7f800000, RZ, 0xfc, !PT ;  /* 0x7f80000000007812 */ /* 0x000fe200078efcff */
[----:B------:R-:W-:Y:S06]  /*0970*/  BRA `(.L_x_12) ;  /* 0x0000000000147947 */ /* 0x000fec0003800000 */
.L_x_6:
[----:B------:R-:W-:Y:S01]  /*0980*/  LOP3.LUT R0, R8, 0x80000000, R7, 0x48, !PT ;  /* 0x8000000008007812 */ /* 0x000fe200078e4807 */
[----:B------:R-:W-:Y:S06]  /*0990*/  BRA `(.L_x_12) ;  /* 0x00000000000c7947 */ /* 0x000fec0003800000 */
.L_x_5:
[----:B------:R-:W0:Y:S01]  /*09a0*/  MUFU.RSQ R0, -QNAN ;  /* 0xffc0000000007908 */ /* 0x000e220000001400 */
[----:B------:R-:W-:Y:S05]  /*09b0*/  BRA `(.L_x_12) ;  /* 0x0000000000047947 */ /* 0x000fea0003800000 */
.L_x_4:
[----:B------:R-:W-:-:S07]  /*09c0*/  FADD.FTZ R0, R0, R3 ;  /* 0x0000000300007221 */ /* 0x000fce0000010000 */
.L_x_12:
[----:B------:R-:W-:Y:S05]  /*09d0*/  BSYNC.RECONVERGENT B1 ;  /* 0x0000000000017941 */ /* 0x000fea0003800200 */
.L_x_2:
[----:B------:R-:W-:-:S04]  /*09e0*/  IMAD.MOV.U32 R5, RZ, RZ, 0x0 ;  /* 0x00000000ff057424 */ /* 0x000fc800078e00ff */
[----:B0-----:R-:W-:Y:S05]  /*09f0*/  RET.REL.NODEC R4 `(_Z16matrixOperationsPfS_S_S_S_S_i) ;  /* 0xfffffff404807950 */ /* 0x001fea0003c3ffff */
.L_x_13:
[----:B------:R-:W-:-:S00]  /*0a00*/  BRA `(.L_x_13) ;  /* 0xfffffffc00fc7947 */ /* 0x000fc0000383ffff */
[----:B------:R-:W-:-:S00]  /*0a10*/  NOP ;  /* 0x0000000000007918 */ /* 0x000fc00000000000 */
        /* <DEDUP_REMOVED lines=14> */
.L_x_14:


//--------------------- .nv.shared.reserved.0     --------------------------
	.section	.nv.shared.reserved.0,"aw",@nobits
	.weak		__nv_reservedSMEM_offset_0_alias
	.size		__nv_reservedSMEM_offset_0_alias, 0, 64
	.other		__nv_reservedSMEM_offset_0_alias,@"STO_CUDA_RESERVED_SHARED STV_DEFAULT"
__nv_reservedSMEM_offset_0_alias:
	.zero		0
	.zero		64


//--------------------- .nv.constant0._Z16matrixOperationsPfS_S_S_S_S_i --------------------------
	.section	.nv.constant0._Z16matrixOperationsPfS_S_S_S_S_i,"a",@progbits
	.sectionflags	@""
	.align	4
.nv.constant0._Z16matrixOperationsPfS_S_S_S_S_i:
	.zero		948


//--------------------- SYMBOLS --------------------------

	.type		.nv.reservedSmem.offset0,@object
	.size		.nv.reservedSmem.offset0,0x4
